//
// Generated by NVIDIA NVVM Compiler
//
// Compiler Build ID: CL-36424714
// Cuda compilation tools, release 13.0, V13.0.88
// Based on NVVM 20.0.0
//

.version 9.0
.target sm_100
.address_size 64

	// .globl	_Z9matrixAddPKfS0_Pfii

.visible .entry _Z9matrixAddPKfS0_Pfii(
	.param .u64 .ptr .align 1 _Z9matrixAddPKfS0_Pfii_param_0,
	.param .u64 .ptr .align 1 _Z9matrixAddPKfS0_Pfii_param_1,
	.param .u64 .ptr .align 1 _Z9matrixAddPKfS0_Pfii_param_2,
	.param .u32 _Z9matrixAddPKfS0_Pfii_param_3,
	.param .u32 _Z9matrixAddPKfS0_Pfii_param_4
)
{


	ret;

}


// ===== COMPILED SASS (sm_100) =====

	.target	sm_100

	.elftype	@"ET_EXEC"


//--------------------- .note.nv.tkinfo           --------------------------
	.section	.note.nv.tkinfo,"",@"SHT_NOTE"
	.sectionflags	@"SHF_NOTE_NV_TKINFO"
	.tkinfo
        /*0018*/ 	.word	0x00000002
        /*0030*/ 	.string	""
        /*0030*/ 	.string	"ptxas"
        /*0030*/ 	.string	"Cuda compilation tools, release 13.0, V13.0.88"
        /*0030*/ 	.string	"Build cuda_13.0.r13.0/compiler.36424714_0"
        /*0030*/ 	.string	"-arch sm_100 -m 64 "



//--------------------- .note.nv.cuinfo           --------------------------
	.section	.note.nv.cuinfo,"",@"SHT_NOTE"
	.sectionflags	@"SHF_NOTE_NV_CUINFO"
        /*0018*/ 	.short	0x0002
        /*001a*/ 	.short	0x0064
        /*001c*/ 	.short	0x0082
	.zero		2


//--------------------- .nv.info                  --------------------------
	.section	.nv.info,"",@"SHT_CUDA_INFO"
	.align	4


	//----- nvinfo : EIATTR_REGCOUNT
	.align		4
        /*0000*/ 	.byte	0x04, 0x2f
        /*0002*/ 	.short	(.L_1 - .L_0)
	.align		4
.L_0:
        /*0004*/ 	.word	index@(_Z9matrixAddPKfS0_Pfii)
        /*0008*/ 	.word	0x00000004


	//----- nvinfo : EIATTR_FRAME_SIZE
	.align		4
.L_1:
        /*000c*/ 	.byte	0x04, 0x11
        /*000e*/ 	.short	(.L_3 - .L_2)
	.align		4
.L_2:
        /*0010*/ 	.word	index@(_Z9matrixAddPKfS0_Pfii)
        /*0014*/ 	.word	0x00000000


	//----- nvinfo : EIATTR_MIN_STACK_SIZE
	.align		4
.L_3:
        /*0018*/ 	.byte	0x04, 0x12
        /*001a*/ 	.short	(.L_5 - .L_4)
	.align		4
.L_4:
        /*001c*/ 	.word	index@(_Z9matrixAddPKfS0_Pfii)
        /*0020*/ 	.word	0x00000000
.L_5:


//--------------------- .nv.compat                --------------------------
	.section	.nv.compat,"",@"SHT_CUDA_COMPAT_INFO"
	.align	4
        /*0000*/ 	.byte	0x02, 0x09, 0x00, 0x00, 0x02, 0x02, 0x01, 0x00, 0x02, 0x05, 0x05, 0x00, 0x03, 0x07, 0x01, 0x01
        /*0010*/ 	.byte	0x02, 0x03, 0x00, 0x00, 0x02, 0x06, 0x01, 0x00, 0x04, 0x0b, 0x08, 0x00, 0x09, 0x00, 0x00, 0x00
        /*0020*/ 	.byte	0x00, 0x00, 0x00, 0x00


//--------------------- .nv.info._Z9matrixAddPKfS0_Pfii --------------------------
	.section	.nv.info._Z9matrixAddPKfS0_Pfii,"",@"SHT_CUDA_INFO"
	.sectionflags	@""
	.align	4


	//----- nvinfo : EIATTR_CUDA_API_VERSION
	.align		4
        /*0000*/ 	.byte	0x04, 0x37
        /*0002*/ 	.short	(.L_7 - .L_6)
.L_6:
        /*0004*/ 	.word	0x00000082


	//----- nvinfo : EIATTR_KPARAM_INFO
	.align		4
.L_7:
        /*0008*/ 	.byte	0x04, 0x17
        /*000a*/ 	.short	(.L_9 - .L_8)
.L_8:
        /*000c*/ 	.word	0x00000000
        /*0010*/ 	.short	0x0004
        /*0012*/ 	.short	0x001c
        /*0014*/ 	.byte	0x00, 0xf0, 0x11, 0x00


	//----- nvinfo : EIATTR_KPARAM_INFO
	.align		4
.L_9:
        /*0018*/ 	.byte	0x04, 0x17
        /*001a*/ 	.short	(.L_11 - .L_10)
.L_10:
        /*001c*/ 	.word	0x00000000
        /*0020*/ 	.short	0x0003
        /*0022*/ 	.short	0x0018
        /*0024*/ 	.byte	0x00, 0xf0, 0x11, 0x00


	//----- nvinfo : EIATTR_KPARAM_INFO
	.align		4
.L_11:
        /*0028*/ 	.byte	0x04, 0x17
        /*002a*/ 	.short	(.L_13 - .L_12)
.L_12:
        /*002c*/ 	.word	0x00000000
        /*0030*/ 	.short	0x0002
        /*0032*/ 	.short	0x0010
        /*0034*/ 	.byte	0x00, 0xf5, 0x21, 0x00


	//----- nvinfo : EIATTR_KPARAM_INFO
	.align		4
.L_13:
        /*0038*/ 	.byte	0x04, 0x17
        /*003a*/ 	.short	(.L_15 - .L_14)
.L_14:
        /*003c*/ 	.word	0x00000000
        /*0040*/ 	.short	0x0001
        /*0042*/ 	.short	0x0008
        /*0044*/ 	.byte	0x00, 0xf5, 0x21, 0x00


	//----- nvinfo : EIATTR_KPARAM_INFO
	.align		4
.L_15:
        /*0048*/ 	.byte	0x04, 0x17
        /*004a*/ 	.short	(.L_17 - .L_16)
.L_16:
        /*004c*/ 	.word	0x00000000
        /*0050*/ 	.short	0x0000
        /*0052*/ 	.short	0x0000
        /*0054*/ 	.byte	0x00, 0xf5, 0x21, 0x00


	//----- nvinfo : EIATTR_SPARSE_MMA_MASK
	.align		4
.L_17:
        /*0058*/ 	.byte	0x03, 0x50
        /*005a*/ 	.short	0x0000


	//----- nvinfo : EIATTR_MAXREG_COUNT
	.align		4
        /*005c*/ 	.byte	0x03, 0x1b
        /*005e*/ 	.short	0x00ff


	//----- nvinfo : EIATTR_MERCURY_ISA_VERSION
	.align		4
        /*0060*/ 	.byte	0x03, 0x5f
        /*0062*/ 	.short	0x0101


	//----- nvinfo : EIATTR_VRC_CTA_INIT_COUNT
	.align		4
        /*0064*/ 	.byte	0x02, 0x4a
	.zero		1
	.zero		1


	//----- nvinfo : EIATTR_EXIT_INSTR_OFFSETS
	.align		4
        /*0068*/ 	.byte	0x04, 0x1c
        /*006a*/ 	.short	(.L_19 - .L_18)


	//   ....[0]....
.L_18:
        /*006c*/ 	.word	0x00000010


	//----- nvinfo : EIATTR_CBANK_PARAM_SIZE
	.align		4
.L_19:
        /*0070*/ 	.byte	0x03, 0x19
        /*0072*/ 	.short	0x0020


	//----- nvinfo : EIATTR_PARAM_CBANK
	.align		4
        /*0074*/ 	.byte	0x04, 0x0a
        /*0076*/ 	.short	(.L_21 - .L_20)
	.align		4
.L_20:
        /*0078*/ 	.word	index@(.nv.constant0._Z9matrixAddPKfS0_Pfii)
        /*007c*/ 	.short	0x0380
        /*007e*/ 	.short	0x0020


	//----- nvinfo : EIATTR_SW_WAR
	.align		4
.L_21:
        /*0080*/ 	.byte	0x04, 0x36
        /*0082*/ 	.short	(.L_23 - .L_22)
.L_22:
        /*0084*/ 	.word	0x00000008
.L_23:


//--------------------- .nv.callgraph             --------------------------
	.section	.nv.callgraph,"",@"SHT_CUDA_CALLGRAPH"
	.align	4
	.sectionentsize	8
	.align		4
        /*0000*/ 	.word	0x00000000
	.align		4
        /*0004*/ 	.word	0xffffffff
	.align		4
        /*0008*/ 	.word	0x00000000
	.align		4
        /*000c*/ 	.word	0xfffffffe
	.align		4
        /*0010*/ 	.word	0x00000000
	.align		4
        /*0014*/ 	.word	0xfffffffd
	.align		4
        /*0018*/ 	.word	0x00000000
	.align		4
        /*001c*/ 	.word	0xfffffffc


//--------------------- .text._Z9matrixAddPKfS0_Pfii --------------------------
	.section	.text._Z9matrixAddPKfS0_Pfii,"ax",@progbits
	.align	128
        .global         _Z9matrixAddPKfS0_Pfii
        .type           _Z9matrixAddPKfS0_Pfii,@function
        .size           _Z9matrixAddPKfS0_Pfii,(.L_x_1 - _Z9matrixAddPKfS0_Pfii)
        .other          _Z9matrixAddPKfS0_Pfii,@"STO_CUDA_ENTRY STV_DEFAULT"
_Z9matrixAddPKfS0_Pfii:
.text._Z9matrixAddPKfS0_Pfii:
[----:B------:R-:W-:Y:S01]  /*0000*/  LDC R1, c[0x0][0x37c] ;  /* 0x0000df00ff017b82 */ /* 0x000fe20000000800 */
[----:B------:R-:W-:Y:S05]  /*0010*/  EXIT ;  /* 0x000000000000794d */ /* 0x000fea0003800000 */
.L_x_0:
[----:B------:R-:W-:-:S00]  /*0020*/  BRA `(.L_x_0) ;  /* 0xfffffffc00fc7947 */ /* 0x000fc0000383ffff */
[----:B------:R-:W-:-:S00]  /*0030*/  NOP ;  /* 0x0000000000007918 */ /* 0x000fc00000000000 */
        /* <DEDUP_REMOVED lines=12> */
.L_x_1:


//--------------------- .nv.shared.reserved.0     --------------------------
	.section	.nv.shared.reserved.0,"aw",@nobits
	.weak		__nv_reservedSMEM_offset_0_alias
	.size		__nv_reservedSMEM_offset_0_alias, 0, 64
	.other		__nv_reservedSMEM_offset_0_alias,@"STO_CUDA_RESERVED_SHARED STV_DEFAULT"
__nv_reservedSMEM_offset_0_alias:
	.zero		0
	.zero		64


//--------------------- .nv.constant0._Z9matrixAddPKfS0_Pfii --------------------------
	.section	.nv.constant0._Z9matrixAddPKfS0_Pfii,"a",@progbits
	.sectionflags	@""
	.align	4
.nv.constant0._Z9matrixAddPKfS0_Pfii:
	.zero		928


//--------------------- SYMBOLS --------------------------

	.type		.nv.reservedSmem.offset0,@object
	.size		.nv.reservedSmem.offset0,0x4
